	.headerflags	@"EF_CUDA_TEXMODE_UNIFIED EF_CUDA_64BIT_ADDRESS EF_CUDA_ACCELERATORS EF_CUDA_SM90 EF_CUDA_VIRTUAL_SM(EF_CUDA_SM90)"
	.elftype	@"ET_EXEC"


//--------------------- .nv.info                  --------------------------
	.section	.nv.info,"",@"SHT_CUDA_INFO"
	.align	4


	//----- nvinfo : EIATTR_REGCOUNT
	.align		4
        /*0000*/ 	.byte	0x04, 0x2f
        /*0002*/ 	.short	(.L_3 - .L_2)
	.align		4
.L_2:
        /*0004*/ 	.word	index@(triton_poi_fused__native_batch_norm_legit_no_training_hardtanh_9)
        /*0008*/ 	.word	0x00000026


	//----- nvinfo : EIATTR_MIN_STACK_SIZE
	.align		4
.L_3:
        /*000c*/ 	.byte	0x04, 0x12
        /*000e*/ 	.short	(.L_5 - .L_4)
	.align		4
.L_4:
        /*0010*/ 	.word	index@(triton_poi_fused__native_batch_norm_legit_no_training_hardtanh_9)
        /*0014*/ 	.word	0x00000000


	//----- nvinfo : EIATTR_FRAME_SIZE
	.align		4
.L_5:
        /*0018*/ 	.byte	0x04, 0x11
        /*001a*/ 	.short	(.L_7 - .L_6)
	.align		4
.L_6:
        /*001c*/ 	.word	index@(triton_poi_fused__native_batch_norm_legit_no_training_hardtanh_9)
        /*0020*/ 	.word	0x00000000


	//----- nvinfo : EIATTR_MIN_STACK_SIZE
	.align		4
.L_7:
        /*0024*/ 	.byte	0x04, 0x12
        /*0026*/ 	.short	(.L_9 - .L_8)
	.align		4
.L_8:
        /*0028*/ 	.word	index@(triton_poi_fused__native_batch_norm_legit_no_training_hardtanh_9)
        /*002c*/ 	.word	0x00000000
.L_9:


//--------------------- .nv.info.triton_poi_fused__native_batch_norm_legit_no_training_hardtanh_9 --------------------------
	.section	.nv.info.triton_poi_fused__native_batch_norm_legit_no_training_hardtanh_9,"",@"SHT_CUDA_INFO"
	.sectionflags	@""
	.align	4


	//----- nvinfo : EIATTR_CUDA_API_VERSION
	.align		4
        /*0000*/ 	.byte	0x04, 0x37
        /*0002*/ 	.short	(.L_11 - .L_10)
.L_10:
        /*0004*/ 	.word	0x0000007c


	//----- nvinfo : EIATTR_KPARAM_INFO
	.align		4
.L_11:
        /*0008*/ 	.byte	0x04, 0x17
        /*000a*/ 	.short	(.L_13 - .L_12)
.L_12:
        /*000c*/ 	.word	0x00000000
        /*0010*/ 	.short	0x0006
        /*0012*/ 	.short	0x0030
        /*0014*/ 	.byte	0x00, 0xf0, 0x11, 0x00


	//----- nvinfo : EIATTR_KPARAM_INFO
	.align		4
.L_13:
        /*0018*/ 	.byte	0x04, 0x17
        /*001a*/ 	.short	(.L_15 - .L_14)
.L_14:
        /*001c*/ 	.word	0x00000000
        /*0020*/ 	.short	0x0005
        /*0022*/ 	.short	0x0028
        /*0024*/ 	.byte	0x00, 0xf4, 0x21, 0x00


	//----- nvinfo : EIATTR_KPARAM_INFO
	.align		4
.L_15:
        /*0028*/ 	.byte	0x04, 0x17
        /*002a*/ 	.short	(.L_17 - .L_16)
.L_16:
        /*002c*/ 	.word	0x00000000
        /*0030*/ 	.short	0x0004
        /*0032*/ 	.short	0x0020
        /*0034*/ 	.byte	0x00, 0xf4, 0x21, 0x00


	//----- nvinfo : EIATTR_KPARAM_INFO
	.align		4
.L_17:
        /*0038*/ 	.byte	0x04, 0x17
        /*003a*/ 	.short	(.L_19 - .L_18)
.L_18:
        /*003c*/ 	.word	0x00000000
        /*0040*/ 	.short	0x0003
        /*0042*/ 	.short	0x0018
        /*0044*/ 	.byte	0x00, 0xf4, 0x21, 0x00


	//----- nvinfo : EIATTR_KPARAM_INFO
	.align		4
.L_19:
        /*0048*/ 	.byte	0x04, 0x17
        /*004a*/ 	.short	(.L_21 - .L_20)
.L_20:
        /*004c*/ 	.word	0x00000000
        /*0050*/ 	.short	0x0002
        /*0052*/ 	.short	0x0010
        /*0054*/ 	.byte	0x00, 0xf4, 0x21, 0x00


	//----- nvinfo : EIATTR_KPARAM_INFO
	.align		4
.L_21:
        /*0058*/ 	.byte	0x04, 0x17
        /*005a*/ 	.short	(.L_23 - .L_22)
.L_22:
        /*005c*/ 	.word	0x00000000
        /*0060*/ 	.short	0x0001
        /*0062*/ 	.short	0x0008
        /*0064*/ 	.byte	0x00, 0xf4, 0x21, 0x00


	//----- nvinfo : EIATTR_KPARAM_INFO
	.align		4
.L_23:
        /*0068*/ 	.byte	0x04, 0x17
        /*006a*/ 	.short	(.L_25 - .L_24)
.L_24:
        /*006c*/ 	.word	0x00000000
        /*0070*/ 	.short	0x0000
        /*0072*/ 	.short	0x0000
        /*0074*/ 	.byte	0x00, 0xf4, 0x21, 0x00


	//----- nvinfo : EIATTR_SPARSE_MMA_MASK
	.align		4
.L_25:
        /*0078*/ 	.byte	0x03, 0x50
        /*007a*/ 	.short	0x0000


	//----- nvinfo : EIATTR_MAXREG_COUNT
	.align		4
        /*007c*/ 	.byte	0x03, 0x1b
        /*007e*/ 	.short	0x00ff


	//----- nvinfo : EIATTR_EXIT_INSTR_OFFSETS
	.align		4
        /*0080*/ 	.byte	0x04, 0x1c
        /*0082*/ 	.short	(.L_27 - .L_26)


	//   ....[0]....
.L_26:
        /*0084*/ 	.word	0x00000bd0


	//----- nvinfo : EIATTR_REQNTID
	.align		4
.L_27:
        /*0088*/ 	.byte	0x04, 0x10
        /*008a*/ 	.short	(.L_29 - .L_28)
.L_28:
        /*008c*/ 	.word	0x00000080
        /*0090*/ 	.word	0x00000001
        /*0094*/ 	.word	0x00000001


	//----- nvinfo : EIATTR_CBANK_PARAM_SIZE
	.align		4
.L_29:
        /*0098*/ 	.byte	0x03, 0x19
        /*009a*/ 	.short	0x0034


	//----- nvinfo : EIATTR_PARAM_CBANK
	.align		4
        /*009c*/ 	.byte	0x04, 0x0a
        /*009e*/ 	.short	(.L_31 - .L_30)
	.align		4
.L_30:
        /*00a0*/ 	.word	index@(.nv.constant0.triton_poi_fused__native_batch_norm_legit_no_training_hardtanh_9)
        /*00a4*/ 	.short	0x0210
        /*00a6*/ 	.short	0x0034


	//----- nvinfo : EIATTR_SW_WAR
	.align		4
.L_31:
        /*00a8*/ 	.byte	0x04, 0x36
        /*00aa*/ 	.short	(.L_33 - .L_32)
.L_32:
        /*00ac*/ 	.word	0x00000008
.L_33:


//--------------------- .nv.callgraph             --------------------------
	.section	.nv.callgraph,"",@"SHT_CUDA_CALLGRAPH"
	.align	4
	.sectionentsize	8
	.align		4
        /*0000*/ 	.word	0x00000000
	.align		4
        /*0004*/ 	.word	0xffffffff
	.align		4
        /*0008*/ 	.word	0x00000000
	.align		4
        /*000c*/ 	.word	0xfffffffe
	.align		4
        /*0010*/ 	.word	0x00000000
	.align		4
        /*0014*/ 	.word	0xfffffffd
	.align		4
        /*0018*/ 	.word	0x00000000
	.align		4
        /*001c*/ 	.word	0xfffffffc


//--------------------- .nv.constant4             --------------------------
	.section	.nv.constant4,"a",@progbits
	.align	8
	.align		8
.nv.constant4:
        /*0000*/ 	.dword	_$_str
	.align		8
        /*0008*/ 	.dword	_$_str_$_2


//--------------------- .text.triton_poi_fused__native_batch_norm_legit_no_training_hardtanh_9 --------------------------
	.section	.text.triton_poi_fused__native_batch_norm_legit_no_training_hardtanh_9,"ax",@progbits
	.align	128
        .global         triton_poi_fused__native_batch_norm_legit_no_training_hardtanh_9
        .type           triton_poi_fused__native_batch_norm_legit_no_training_hardtanh_9,@function
        .size           triton_poi_fused__native_batch_norm_legit_no_training_hardtanh_9,(.L_x_1 - triton_poi_fused__native_batch_norm_legit_no_training_hardtanh_9)
        .other          triton_poi_fused__native_batch_norm_legit_no_training_hardtanh_9,@"STO_CUDA_ENTRY STV_DEFAULT"
triton_poi_fused__native_batch_norm_legit_no_training_hardtanh_9:
.text.triton_poi_fused__native_batch_norm_legit_no_training_hardtanh_9:
[----:B------:R-:W-:Y:S01]  /*0000*/  LDC R1, c[0x0][0x28] ;  /* 0x00000a00ff017b82 */ /* 0x000fe20000000800 */
[----:B------:R-:W1:Y:S07]  /*0010*/  S2R R0, SR_TID.X ;  /* 0x0000000000007919 */ /* 0x000e6e0000002100 */
[----:B------:R-:W2:Y:S01]  /*0020*/  LDC.64 R16, c[0x0][0x220] ;  /* 0x00008800ff107b82 */ /* 0x000ea20000000a00 */
[----:B------:R-:W-:Y:S01]  /*0030*/  ULDC.64 UR4, c[0x0][0x208] ;  /* 0x0000820000047ab9 */ /* 0x000fe20000000a00 */
[----:B------:R-:W3:Y:S06]  /*0040*/  S2R R3, SR_CTAID.X ;  /* 0x0000000000037919 */ /* 0x000eec0000002500 */
[----:B------:R-:W4:Y:S08]  /*0050*/  LDC.64 R20, c[0x0][0x218] ;  /* 0x00008600ff147b82 */ /* 0x000f300000000a00 */
[----:B------:R-:W5:Y:S08]  /*0060*/  LDC.64 R22, c[0x0][0x210] ;  /* 0x00008400ff167b82 */ /* 0x000f700000000a00 */
[----:B------:R-:W5:Y:S01]  /*0070*/  LDC.64 R32, c[0x0][0x230] ;  /* 0x00008c00ff207b82 */ /* 0x000f620000000a00 */
[----:B-1----:R-:W-:-:S04]  /*0080*/  SHF.L.U32 R0, R0, 0x2, RZ ;  /* 0x0000000200007819 */ /* 0x002fc800000006ff */
[----:B------:R-:W-:-:S04]  /*0090*/  LOP3.LUT R0, R0, 0x1fc, RZ, 0xc0, !PT ;  /* 0x000001fc00007812 */ /* 0x000fc800078ec0ff */
[----:B---3--:R-:W-:-:S05]  /*00a0*/  LEA R2, R3, R0, 0xa ;  /* 0x0000000003027211 */ /* 0x008fca00078e50ff */
[----:B------:R-:W-:-:S05]  /*00b0*/  IMAD.HI R0, R2, 0x38e38e39, RZ ;  /* 0x38e38e3902007827 */ /* 0x000fca00078e02ff */
[----:B------:R-:W-:-:S04]  /*00c0*/  SHF.R.U32.HI R3, RZ, 0x1f, R0 ;  /* 0x0000001fff037819 */ /* 0x000fc80000011600 */
[----:B------:R-:W-:-:S05]  /*00d0*/  LEA.HI.SX32 R3, R0, R3, 0x1b ;  /* 0x0000000300037211 */ /* 0x000fca00078fdaff */
[----:B------:R-:W-:-:S04]  /*00e0*/  IMAD R19, R3, -0x90, R2 ;  /* 0xffffff7003137824 */ /* 0x000fc800078e0202 */
[----:B--2---:R-:W-:-:S06]  /*00f0*/  IMAD.WIDE R12, R19, 0x4, R16 ;  /* 0x00000004130c7825 */ /* 0x004fcc00078e0210 */
[----:B------:R-:W2:Y:S01]  /*0100*/  LDG.E.EL.128 R12, desc[UR4][R12.64] ;  /* 0x000000040c0c7981 */ /* 0x000ea2000c2e1d00 */
[----:B------:R-:W-:Y:S01]  /*0110*/  IADD3 R3, R2, 0x200, RZ ;  /* 0x0000020002037810 */ /* 0x000fe20007ffe0ff */
[----:B----4-:R-:W-:-:S04]  /*0120*/  IMAD.WIDE R8, R19, 0x4, R20 ;  /* 0x0000000413087825 */ /* 0x010fc800078e0214 */
[----:B------:R-:W-:Y:S02]  /*0130*/  IMAD.HI R0, R3, 0x38e38e39, RZ ;  /* 0x38e38e3903007827 */ /* 0x000fe400078e02ff */
[----:B------:R-:W3:Y:S02]  /*0140*/  LDG.E.EL.128 R8, desc[UR4][R8.64] ;  /* 0x0000000408087981 */ /* 0x000ee4000c2e1d00 */
[----:B-----5:R-:W-:Y:S01]  /*0150*/  IMAD.WIDE R22, R2, 0x4, R22 ;  /* 0x0000000402167825 */ /* 0x020fe200078e0216 */
[----:B------:R-:W-:-:S04]  /*0160*/  SHF.R.U32.HI R25, RZ, 0x1f, R0 ;  /* 0x0000001fff197819 */ /* 0x000fc80000011600 */
[----:B------:R-:W3:Y:S01]  /*0170*/  LDG.E.128 R4, desc[UR4][R22.64] ;  /* 0x0000000416047981 */ /* 0x000ee2000c1e1d00 */
[----:B------:R-:W-:-:S03]  /*0180*/  LEA.HI.SX32 R0, R0, R25, 0x1b ;  /* 0x0000001900007211 */ /* 0x000fc600078fdaff */
[----:B------:R1:W4:Y:S02]  /*0190*/  LDG.E.128 R28, desc[UR4][R22.64+0x800] ;  /* 0x00080004161c7981 */ /* 0x000324000c1e1d00 */
[----:B------:R-:W-:-:S04]  /*01a0*/  IMAD R3, R0, -0x90, R3 ;  /* 0xffffff7000037824 */ /* 0x000fc800078e0203 */
[----:B------:R-:W-:Y:S01]  /*01b0*/  IMAD.WIDE R24, R3, 0x4, R20 ;  /* 0x0000000403187825 */ /* 0x000fe200078e0214 */
[----:B-1----:R-:W1:Y:S05]  /*01c0*/  LDC.64 R22, c[0x0][0x228] ;  /* 0x00008a00ff167b82 */ /* 0x002e6a0000000a00 */
[----:B------:R-:W4:Y:S01]  /*01d0*/  LDG.E.EL.128 R24, desc[UR4][R24.64] ;  /* 0x0000000418187981 */ /* 0x000f22000c2e1d00 */
[----:B------:R-:W-:Y:S01]  /*01e0*/  HFMA2.MMA R0, -RZ, RZ, 1.625, 0 ;  /* 0x3e800000ff007435 */ /* 0x000fe200000001ff */
[----:B-1----:R-:W-:-:S04]  /*01f0*/  IMAD.WIDE R34, R19, 0x4, R22 ;  /* 0x0000000413227825 */ /* 0x002fc800078e0216 */
[----:B--2---:R-:W-:Y:S01]  /*0200*/  FADD R18, R12, 9.9999997473787516356e-06 ;  /* 0x3727c5ac0c127421 */ /* 0x004fe20000000000 */
[----:B------:R-:W-:-:S05]  /*0210*/  FADD R20, R13, 9.9999997473787516356e-06 ;  /* 0x3727c5ac0d147421 */ /* 0x000fca0000000000 */
[----:B------:R-:W1:Y:S01]  /*0220*/  MUFU.SQRT R18, R18 ;  /* 0x0000001200127308 */ /* 0x000e620000002000 */
[----:B------:R-:W-:-:S07]  /*0230*/  FADD R14, R14, 9.9999997473787516356e-06 ;  /* 0x3727c5ac0e0e7421 */ /* 0x000fce0000000000 */
[----:B------:R-:W2:Y:S01]  /*0240*/  MUFU.SQRT R20, R20 ;  /* 0x0000001400147308 */ /* 0x000ea20000002000 */
[----:B------:R-:W-:-:S07]  /*0250*/  FADD R15, R15, 9.9999997473787516356e-06 ;  /* 0x3727c5ac0f0f7421 */ /* 0x000fce0000000000 */
[----:B------:R-:W5:Y:S01]  /*0260*/  MUFU.SQRT R12, R14 ;  /* 0x0000000e000c7308 */ /* 0x000f620000002000 */
[----:B-1----:R-:W-:-:S07]  /*0270*/  FSETP.GT.AND P6, PT, R18, 8.50705917302346158658e+37, PT ;  /* 0x7e8000001200780b */ /* 0x002fce0003fc4000 */
[----:B------:R-:W1:Y:S01]  /*0280*/  MUFU.SQRT R13, R15 ;  /* 0x0000000f000d7308 */ /* 0x000e620000002000 */
[----:B--2---:R-:W-:Y:S02]  /*0290*/  FSETP.GT.AND P5, PT, R20, 8.50705917302346158658e+37, PT ;  /* 0x7e8000001400780b */ /* 0x004fe40003fa4000 */
[----:B------:R-:W-:Y:S02]  /*02a0*/  FSETP.GEU.AND P4, PT, R18, 1.175494350822287508e-38, PT ;  /* 0x008000001200780b */ /* 0x000fe40003f8e000 */
[----:B------:R-:W-:Y:S02]  /*02b0*/  FSETP.GEU.AND P3, PT, R20, 1.175494350822287508e-38, PT ;  /* 0x008000001400780b */ /* 0x000fe40003f6e000 */
[----:B-----5:R-:W-:Y:S01]  /*02c0*/  FSETP.GT.AND P2, PT, R12, 8.50705917302346158658e+37, PT ;  /* 0x7e8000000c00780b */ /* 0x020fe20003f44000 */
[----:B------:R-:W-:Y:S01]  /*02d0*/  @P6 FMUL R18, R18, 0.25 ;  /* 0x3e80000012126820 */ /* 0x000fe20000400000 */
[----:B---3--:R-:W-:Y:S01]  /*02e0*/  FADD R4, R4, -R8 ;  /* 0x8000000804047221 */ /* 0x008fe20000000000 */
[----:B------:R-:W-:-:S02]  /*02f0*/  FSETP.GEU.AND P0, PT, R12, 1.175494350822287508e-38, PT ;  /* 0x008000000c00780b */ /* 0x000fc40003f0e000 */
[----:B------:R-:W-:Y:S02]  /*0300*/  FSEL R8, R0, 1, P6 ;  /* 0x3f80000000087808 */ /* 0x000fe40003000000 */
[----:B------:R-:W-:Y:S01]  /*0310*/  @P5 FMUL R20, R20, 0.25 ;  /* 0x3e80000014145820 */ /* 0x000fe20000400000 */
[C---:B-1----:R-:W-:Y:S01]  /*0320*/  FSETP.GT.AND P1, PT, R13.reuse, 8.50705917302346158658e+37, PT ;  /* 0x7e8000000d00780b */ /* 0x042fe20003f24000 */
[----:B------:R-:W-:Y:S01]  /*0330*/  @!P4 FMUL R18, R18, 16777216 ;  /* 0x4b8000001212c820 */ /* 0x000fe20000400000 */
[----:B------:R-:W-:Y:S01]  /*0340*/  FSETP.GEU.AND P6, PT, R13, 1.175494350822287508e-38, PT ;  /* 0x008000000d00780b */ /* 0x000fe20003fce000 */
[----:B------:R-:W-:Y:S01]  /*0350*/  @!P3 FMUL R20, R20, 16777216 ;  /* 0x4b8000001414b820 */ /* 0x000fe20000400000 */
[----:B------:R-:W-:Y:S02]  /*0360*/  FADD R5, R5, -R9 ;  /* 0x8000000905057221 */ /* 0x000fe40000000000 */
[----:B------:R-:W1:Y:S01]  /*0370*/  MUFU.RCP R9, R18 ;  /* 0x0000001200097308 */ /* 0x000e620000001000 */
[----:B------:R-:W-:Y:S01]  /*0380*/  @P2 FMUL R12, R12, 0.25 ;  /* 0x3e8000000c0c2820 */ /* 0x000fe20000400000 */
[----:B------:R-:W-:-:S06]  /*0390*/  FADD R7, R7, -R11 ;  /* 0x8000000b07077221 */ /* 0x000fcc0000000000 */
[----:B------:R-:W2:Y:S01]  /*03a0*/  MUFU.RCP R20, R20 ;  /* 0x0000001400147308 */ /* 0x000ea20000001000 */
[----:B------:R-:W-:Y:S01]  /*03b0*/  @P1 FMUL R13, R13, 0.25 ;  /* 0x3e8000000d0d1820 */ /* 0x000fe20000400000 */
[----:B------:R-:W-:Y:S01]  /*03c0*/  @!P0 FMUL R12, R12, 16777216 ;  /* 0x4b8000000c0c8820 */ /* 0x000fe20000400000 */
[----:B------:R-:W-:Y:S01]  /*03d0*/  FSEL R11, R0, 1, P5 ;  /* 0x3f800000000b7808 */ /* 0x000fe20002800000 */
[----:B----4-:R-:W-:Y:S01]  /*03e0*/  FADD R29, R29, -R25 ;  /* 0x800000191d1d7221 */ /* 0x010fe20000000000 */
[----:B------:R-:W-:Y:S01]  /*03f0*/  @!P6 FMUL R13, R13, 16777216 ;  /* 0x4b8000000d0de820 */ /* 0x000fe20000400000 */
[----:B------:R-:W-:Y:S01]  /*0400*/  FADD R24, R28, -R24 ;  /* 0x800000181c187221 */ /* 0x000fe20000000000 */
[----:B------:R-:W-:Y:S01]  /*0410*/  @!P4 FMUL R8, R8, 16777216 ;  /* 0x4b8000000808c820 */ /* 0x000fe20000400000 */
[----:B------:R-:W3:Y:S01]  /*0420*/  MUFU.RCP R25, R12 ;  /* 0x0000000c00197308 */ /* 0x000ee20000001000 */
[----:B------:R-:W-:Y:S02]  /*0430*/  @!P3 FMUL R11, R11, 16777216 ;  /* 0x4b8000000b0bb820 */ /* 0x000fe40000400000 */
[----:B-1----:R-:W-:Y:S01]  /*0440*/  FMUL R9, R9, R8 ;  /* 0x0000000809097220 */ /* 0x002fe20000400000 */
[----:B------:R-:W-:-:S04]  /*0450*/  FSEL R8, R0, 1, P2 ;  /* 0x3f80000000087808 */ /* 0x000fc80001000000 */
[----:B------:R-:W1:Y:S01]  /*0460*/  MUFU.RCP R28, R13 ;  /* 0x0000000d001c7308 */ /* 0x000e620000001000 */
[----:B--2---:R-:W-:Y:S01]  /*0470*/  FMUL R18, R20, R11 ;  /* 0x0000000b14127220 */ /* 0x004fe20000400000 */
[----:B------:R-:W-:Y:S01]  /*0480*/  FSEL R11, R0, 1, P1 ;  /* 0x3f800000000b7808 */ /* 0x000fe20000800000 */
[----:B------:R-:W-:Y:S01]  /*0490*/  @!P0 FMUL R8, R8, 16777216 ;  /* 0x4b80000008088820 */ /* 0x000fe20000400000 */
[----:B------:R-:W-:-:S03]  /*04a0*/  FMUL R21, R9, R4 ;  /* 0x0000000409157220 */ /* 0x000fc60000400000 */
[----:B------:R-:W-:Y:S01]  /*04b0*/  @!P6 FMUL R11, R11, 16777216 ;  /* 0x4b8000000b0be820 */ /* 0x000fe20000400000 */
[----:B---3--:R-:W-:Y:S01]  /*04c0*/  FMUL R25, R25, R8 ;  /* 0x0000000819197220 */ /* 0x008fe20000400000 */
[----:B------:R-:W-:Y:S01]  /*04d0*/  FADD R6, R6, -R10 ;  /* 0x8000000a06067221 */ /* 0x000fe20000000000 */
[----:B0-----:R-:W-:-:S04]  /*04e0*/  IMAD.WIDE R8, R19, 0x4, R32 ;  /* 0x0000000413087825 */ /* 0x001fc800078e0220 */
[----:B------:R-:W-:Y:S01]  /*04f0*/  FMUL R18, R18, R5 ;  /* 0x0000000512127220 */ /* 0x000fe20000400000 */
[----:B-1----:R-:W-:Y:S01]  /*0500*/  FMUL R28, R28, R11 ;  /* 0x0000000b1c1c7220 */ /* 0x002fe20000400000 */
[----:B------:R-:W-:Y:S01]  /*0510*/  FMUL R25, R25, R6 ;  /* 0x0000000619197220 */ /* 0x000fe20000400000 */
[----:B------:R-:W2:Y:S02]  /*0520*/  LDG.E.EL.128 R8, desc[UR4][R8.64] ;  /* 0x0000000408087981 */ /* 0x000ea4000c2e1d00 */
[----:B------:R-:W-:Y:S02]  /*0530*/  FMUL R28, R28, R7 ;  /* 0x000000071c1c7220 */ /* 0x000fe40000400000 */
[----:B------:R-:W2:Y:S01]  /*0540*/  LDG.E.EL.128 R4, desc[UR4][R34.64] ;  /* 0x0000000422047981 */ /* 0x000ea2000c2e1d00 */
[----:B------:R-:W-:-:S06]  /*0550*/  IMAD.WIDE R12, R3, 0x4, R16 ;  /* 0x00000004030c7825 */ /* 0x000fcc00078e0210 */
[----:B------:R-:W3:Y:S01]  /*0560*/  LDG.E.EL.128 R12, desc[UR4][R12.64] ;  /* 0x000000040c0c7981 */ /* 0x000ee2000c2e1d00 */
[----:B------:R-:W-:-:S04]  /*0570*/  IMAD.WIDE R16, R3, 0x4, R22 ;  /* 0x0000000403107825 */ /* 0x000fc800078e0216 */
[----:B------:R-:W-:-:S04]  /*0580*/  IMAD.WIDE R22, R3, 0x4, R32 ;  /* 0x0000000403167825 */ /* 0x000fc800078e0220 */
[----:B--2---:R-:W-:Y:S01]  /*0590*/  FFMA R4, R4, R21, R8 ;  /* 0x0000001504047223 */ /* 0x004fe20000000008 */
[----:B------:R-:W-:Y:S01]  /*05a0*/  FFMA R5, R5, R18, R9 ;  /* 0x0000001205057223 */ /* 0x000fe20000000009 */
[----:B------:R-:W2:Y:S04]  /*05b0*/  LDG.E.EL.128 R20, desc[UR4][R22.64] ;  /* 0x0000000416147981 */ /* 0x000ea8000c2e1d00 */
[----:B------:R-:W2:Y:S01]  /*05c0*/  LDG.E.EL.128 R16, desc[UR4][R16.64] ;  /* 0x0000000410107981 */ /* 0x000ea2000c2e1d00 */
[----:B---3--:R-:W-:Y:S01]  /*05d0*/  FADD R3, R12, 9.9999997473787516356e-06 ;  /* 0x3727c5ac0c037421 */ /* 0x008fe20000000000 */
[----:B------:R-:W-:Y:S01]  /*05e0*/  FADD R14, R14, 9.9999997473787516356e-06 ;  /* 0x3727c5ac0e0e7421 */ /* 0x000fe20000000000 */
[----:B------:R-:W-:-:S04]  /*05f0*/  FADD R8, R13, 9.9999997473787516356e-06 ;  /* 0x3727c5ac0d087421 */ /* 0x000fc80000000000 */
[----:B------:R-:W0:Y:S01]  /*0600*/  MUFU.SQRT R3, R3 ;  /* 0x0000000300037308 */ /* 0x000e220000002000 */
[----:B------:R-:W-:Y:S01]  /*0610*/  FADD R15, R15, 9.9999997473787516356e-06 ;  /* 0x3727c5ac0f0f7421 */ /* 0x000fe20000000000 */
[----:B------:R-:W-:-:S06]  /*0620*/  FFMA R6, R6, R25, R10 ;  /* 0x0000001906067223 */ /* 0x000fcc000000000a */
[----:B------:R-:W1:Y:S08]  /*0630*/  MUFU.SQRT R9, R14 ;  /* 0x0000000e00097308 */ /* 0x000e700000002000 */
[----:B------:R-:W3:Y:S01]  /*0640*/  MUFU.SQRT R8, R8 ;  /* 0x0000000800087308 */ /* 0x000ee20000002000 */
[----:B0-----:R-:W-:-:S07]  /*0650*/  FSETP.GT.AND P6, PT, R3, 8.50705917302346158658e+37, PT ;  /* 0x7e8000000300780b */ /* 0x001fce0003fc4000 */
[----:B------:R-:W0:Y:S01]  /*0660*/  MUFU.SQRT R10, R15 ;  /* 0x0000000f000a7308 */ /* 0x000e220000002000 */
[C---:B-1----:R-:W-:Y:S02]  /*0670*/  FSETP.GT.AND P3, PT, R9.reuse, 8.50705917302346158658e+37, PT ;  /* 0x7e8000000900780b */ /* 0x042fe40003f64000 */
[----:B------:R-:W-:Y:S02]  /*0680*/  FSETP.GEU.AND P0, PT, R9, 1.175494350822287508e-38, PT ;  /* 0x008000000900780b */ /* 0x000fe40003f0e000 */
[C---:B---3--:R-:W-:Y:S01]  /*0690*/  FSETP.GT.AND P5, PT, R8.reuse, 8.50705917302346158658e+37, PT ;  /* 0x7e8000000800780b */ /* 0x048fe20003fa4000 */
[----:B------:R-:W-:Y:S01]  /*06a0*/  FFMA R7, R7, R28, R11 ;  /* 0x0000001c07077223 */ /* 0x000fe2000000000b */
[----:B------:R-:W-:Y:S02]  /*06b0*/  FSETP.GEU.AND P1, PT, R8, 1.175494350822287508e-38, PT ;  /* 0x008000000800780b */ /* 0x000fe40003f2e000 */
[C---:B------:R-:W-:Y:S01]  /*06c0*/  FSETP.GEU.AND P4, PT, R3.reuse, 1.175494350822287508e-38, PT ;  /* 0x008000000300780b */ /* 0x040fe20003f8e000 */
[----:B------:R-:W-:Y:S01]  /*06d0*/  @P6 FMUL R3, R3, 0.25 ;  /* 0x3e80000003036820 */ /* 0x000fe20000400000 */
[----:B0-----:R-:W-:-:S02]  /*06e0*/  FSETP.GT.AND P2, PT, R10, 8.50705917302346158658e+37, PT ;  /* 0x7e8000000a00780b */ /* 0x001fc40003f44000 */
[----:B------:R-:W-:Y:S02]  /*06f0*/  FSEL R11, R0, 1, P6 ;  /* 0x3f800000000b7808 */ /* 0x000fe40003000000 */
[----:B------:R-:W-:Y:S01]  /*0700*/  FSETP.GEU.AND P6, PT, R10, 1.175494350822287508e-38, PT ;  /* 0x008000000a00780b */ /* 0x000fe20003fce000 */
[----:B------:R-:W-:Y:S02]  /*0710*/  @P3 FMUL R9, R9, 0.25 ;  /* 0x3e80000009093820 */ /* 0x000fe40000400000 */
[----:B------:R-:W-:Y:S02]  /*0720*/  @P5 FMUL R8, R8, 0.25 ;  /* 0x3e80000008085820 */ /* 0x000fe40000400000 */
[----:B------:R-:W-:Y:S02]  /*0730*/  @!P0 FMUL R9, R9, 16777216 ;  /* 0x4b80000009098820 */ /* 0x000fe40000400000 */
[----:B------:R-:W-:Y:S02]  /*0740*/  @!P1 FMUL R8, R8, 16777216 ;  /* 0x4b80000008089820 */ /* 0x000fe40000400000 */
[----:B------:R-:W-:Y:S01]  /*0750*/  @P2 FMUL R10, R10, 0.25 ;  /* 0x3e8000000a0a2820 */ /* 0x000fe20000400000 */
[----:B------:R-:W-:Y:S01]  /*0760*/  @!P4 FMUL R3, R3, 16777216 ;  /* 0x4b8000000303c820 */ /* 0x000fe20000400000 */
[----:B------:R-:W0:Y:S02]  /*0770*/  MUFU.RCP R9, R9 ;  /* 0x0000000900097308 */ /* 0x000e240000001000 */
[----:B------:R-:W-:Y:S01]  /*0780*/  @!P6 FMUL R10, R10, 16777216 ;  /* 0x4b8000000a0ae820 */ /* 0x000fe20000400000 */
[----:B------:R-:W-:-:S05]  /*0790*/  FSEL R14, R0, 1, P3 ;  /* 0x3f800000000e7808 */ /* 0x000fca0001800000 */
[----:B------:R-:W1:Y:S01]  /*07a0*/  MUFU.RCP R8, R8 ;  /* 0x0000000800087308 */ /* 0x000e620000001000 */
[----:B------:R-:W-:-:S07]  /*07b0*/  @!P0 FMUL R14, R14, 16777216 ;  /* 0x4b8000000e0e8820 */ /* 0x000fce0000400000 */
[----:B------:R3:W4:Y:S01]  /*07c0*/  MUFU.RCP R12, R3 ;  /* 0x00000003000c7308 */ /* 0x0007220000001000 */
[----:B------:R-:W-:-:S07]  /*07d0*/  FSEL R13, R0, 1, P2 ;  /* 0x3f800000000d7808 */ /* 0x000fce0001000000 */
[----:B------:R-:W5:Y:S01]  /*07e0*/  MUFU.RCP R10, R10 ;  /* 0x0000000a000a7308 */ /* 0x000f620000001000 */
[----:B---3--:R-:W-:Y:S01]  /*07f0*/  FSEL R3, R0, 1, P5 ;  /* 0x3f80000000037808 */ /* 0x008fe20002800000 */
[----:B------:R-:W-:Y:S01]  /*0800*/  FADD R26, R30, -R26 ;  /* 0x8000001a1e1a7221 */ /* 0x000fe20000000000 */
[----:B0-----:R-:W-:Y:S01]  /*0810*/  FMUL R9, R9, R14 ;  /* 0x0000000e09097220 */ /* 0x001fe20000400000 */
[----:B------:R-:W-:Y:S01]  /*0820*/  @!P4 FMUL R11, R11, 16777216 ;  /* 0x4b8000000b0bc820 */ /* 0x000fe20000400000 */
[----:B------:R-:W-:Y:S01]  /*0830*/  FSETP.GTU.AND P3, PT, R7, RZ, PT ;  /* 0x000000ff0700720b */ /* 0x000fe20003f6c000 */
[----:B------:R-:W-:Y:S01]  /*0840*/  @!P1 FMUL R3, R3, 16777216 ;  /* 0x4b80000003039820 */ /* 0x000fe20000400000 */
[----:B------:R-:W-:Y:S01]  /*0850*/  @!P6 FMUL R13, R13, 16777216 ;  /* 0x4b8000000d0de820 */ /* 0x000fe20000400000 */
[----:B------:R-:W-:Y:S01]  /*0860*/  FMUL R9, R9, R26 ;  /* 0x0000001a09097220 */ /* 0x000fe20000400000 */
[----:B------:R-:W-:Y:S01]  /*0870*/  FSETP.GTU.AND P5, PT, R6, RZ, PT ;  /* 0x000000ff0600720b */ /* 0x000fe20003fac000 */
[----:B-1----:R-:W-:Y:S01]  /*0880*/  FMUL R8, R8, R3 ;  /* 0x0000000308087220 */ /* 0x002fe20000400000 */
[----:B----4-:R-:W-:Y:S01]  /*0890*/  FMUL R11, R12, R11 ;  /* 0x0000000b0c0b7220 */ /* 0x010fe20000400000 */
[----:B------:R-:W-:Y:S01]  /*08a0*/  FSEL R7, R7, RZ, P3 ;  /* 0x000000ff07077208 */ /* 0x000fe20001800000 */
[----:B------:R-:W-:Y:S01]  /*08b0*/  FADD R27, R31, -R27 ;  /* 0x8000001b1f1b7221 */ /* 0x000fe20000000000 */
[----:B------:R-:W-:Y:S01]  /*08c0*/  FMUL R8, R8, R29 ;  /* 0x0000001d08087220 */ /* 0x000fe20000400000 */
[----:B-----5:R-:W-:Y:S01]  /*08d0*/  FMUL R10, R10, R13 ;  /* 0x0000000d0a0a7220 */ /* 0x020fe20000400000 */
[----:B------:R-:W-:Y:S01]  /*08e0*/  FSEL R6, R6, RZ, P5 ;  /* 0x000000ff06067208 */ /* 0x000fe20002800000 */
[----:B------:R-:W-:Y:S01]  /*08f0*/  FMUL R11, R11, R24 ;  /* 0x000000180b0b7220 */ /* 0x000fe20000400000 */
[----:B------:R-:W-:Y:S01]  /*0900*/  FSETP.GTU.AND P0, PT, R5, RZ, PT ;  /* 0x000000ff0500720b */ /* 0x000fe20003f0c000 */
[----:B------:R-:W0:Y:S01]  /*0910*/  LDC.64 R12, c[0x0][0x238] ;  /* 0x00008e00ff0c7b82 */ /* 0x000e220000000a00 */
[----:B------:R-:W-:Y:S01]  /*0920*/  FSETP.GEU.AND P5, PT, R7, 6, PT ;  /* 0x40c000000700780b */ /* 0x000fe20003fae000 */
[----:B------:R-:W-:Y:S01]  /*0930*/  FMUL R10, R10, R27 ;  /* 0x0000001b0a0a7220 */ /* 0x000fe20000400000 */
[----:B------:R-:W-:-:S02]  /*0940*/  FSETP.GTU.AND P4, PT, R4, RZ, PT ;  /* 0x000000ff0400720b */ /* 0x000fc40003f8c000 */
[----:B------:R-:W-:Y:S02]  /*0950*/  FSEL R5, R5, RZ, P0 ;  /* 0x000000ff05057208 */ /* 0x000fe40000000000 */
[----:B------:R-:W-:Y:S02]  /*0960*/  FSETP.GEU.AND P0, PT, R6, 6, PT ;  /* 0x40c000000600780b */ /* 0x000fe40003f0e000 */
[----:B------:R-:W-:Y:S02]  /*0970*/  FSEL R4, R4, RZ, P4 ;  /* 0x000000ff04047208 */ /* 0x000fe40002000000 */
[----:B------:R-:W-:-:S04]  /*0980*/  FSETP.NAN.AND P4, PT, R7, R7, PT ;  /* 0x000000070700720b */ /* 0x000fc80003f88000 */
[----:B------:R-:W-:Y:S01]  /*0990*/  @P5 SEL R7, R7, 0x40c00000, P4 ;  /* 0x40c0000007075807 */ /* 0x000fe20002000000 */
[----:B0-----:R-:W-:-:S04]  /*09a0*/  IMAD.WIDE R2, R2, 0x4, R12 ;  /* 0x0000000402027825 */ /* 0x001fc800078e020c */
[----:B--2---:R-:W-:Y:S01]  /*09b0*/  FFMA R9, R18, R9, R22 ;  /* 0x0000000912097223 */ /* 0x004fe20000000016 */
[----:B------:R-:W-:Y:S01]  /*09c0*/  FFMA R8, R17, R8, R21 ;  /* 0x0000000811087223 */ /* 0x000fe20000000015 */
[----:B------:R-:W-:Y:S01]  /*09d0*/  FFMA R11, R16, R11, R20 ;  /* 0x0000000b100b7223 */ /* 0x000fe20000000014 */
[----:B------:R-:W-:Y:S02]  /*09e0*/  FFMA R19, R19, R10, R23 ;  /* 0x0000000a13137223 */ /* 0x000fe40000000017 */
[C---:B------:R-:W-:Y:S02]  /*09f0*/  FSETP.GTU.AND P1, PT, R9.reuse, RZ, PT ;  /* 0x000000ff0900720b */ /* 0x040fe40003f2c000 */
[----:B------:R-:W-:Y:S02]  /*0a00*/  FSETP.GTU.AND P2, PT, R8, RZ, PT ;  /* 0x000000ff0800720b */ /* 0x000fe40003f4c000 */
[----:B------:R-:W-:Y:S02]  /*0a10*/  FSEL R10, R9, RZ, P1 ;  /* 0x000000ff090a7208 */ /* 0x000fe40000800000 */
[----:B------:R-:W-:-:S02]  /*0a20*/  FSETP.GTU.AND P3, PT, R11, RZ, PT ;  /* 0x000000ff0b00720b */ /* 0x000fc40003f6c000 */
[----:B------:R-:W-:Y:S02]  /*0a30*/  FSETP.GEU.AND P1, PT, R5, 6, PT ;  /* 0x40c000000500780b */ /* 0x000fe40003f2e000 */
[----:B------:R-:W-:Y:S02]  /*0a40*/  FSETP.GTU.AND P6, PT, R19, RZ, PT ;  /* 0x000000ff1300720b */ /* 0x000fe40003fcc000 */
[----:B------:R-:W-:Y:S02]  /*0a50*/  FSEL R9, R8, RZ, P2 ;  /* 0x000000ff08097208 */ /* 0x000fe40001000000 */
[----:B------:R-:W-:Y:S02]  /*0a60*/  FSEL R8, R11, RZ, P3 ;  /* 0x000000ff0b087208 */ /* 0x000fe40001800000 */
[----:B------:R-:W-:Y:S02]  /*0a70*/  FSETP.NAN.AND P2, PT, R6, R6, PT ;  /* 0x000000060600720b */ /* 0x000fe40003f48000 */
[----:B------:R-:W-:-:S02]  /*0a80*/  FSETP.GEU.AND P3, PT, R4, 6, PT ;  /* 0x40c000000400780b */ /* 0x000fc40003f6e000 */
[----:B------:R-:W-:Y:S02]  /*0a90*/  FSETP.GEU.AND P5, PT, R10, 6, PT ;  /* 0x40c000000a00780b */ /* 0x000fe40003fae000 */
[----:B------:R-:W-:Y:S02]  /*0aa0*/  FSEL R11, R19, RZ, P6 ;  /* 0x000000ff130b7208 */ /* 0x000fe40003000000 */
[----:B------:R-:W-:Y:S02]  /*0ab0*/  FSETP.NAN.AND P6, PT, R5, R5, PT ;  /* 0x000000050500720b */ /* 0x000fe40003fc8000 */
[----:B------:R-:W-:Y:S02]  /*0ac0*/  @P0 SEL R6, R6, 0x40c00000, P2 ;  /* 0x40c0000006060807 */ /* 0x000fe40001000000 */
[----:B------:R-:W-:Y:S02]  /*0ad0*/  FSETP.GEU.AND P4, PT, R9, 6, PT ;  /* 0x40c000000900780b */ /* 0x000fe40003f8e000 */
[----:B------:R-:W-:-:S02]  /*0ae0*/  FSETP.GEU.AND P2, PT, R8, 6, PT ;  /* 0x40c000000800780b */ /* 0x000fc40003f4e000 */
[----:B------:R-:W-:Y:S02]  /*0af0*/  FSETP.GEU.AND P0, PT, R11, 6, PT ;  /* 0x40c000000b00780b */ /* 0x000fe40003f0e000 */
[----:B------:R-:W-:Y:S02]  /*0b00*/  @P1 SEL R5, R5, 0x40c00000, P6 ;  /* 0x40c0000005051807 */ /* 0x000fe40003000000 */
[----:B------:R-:W-:Y:S02]  /*0b10*/  FSETP.NAN.AND P6, PT, R4, R4, PT ;  /* 0x000000040400720b */ /* 0x000fe40003fc8000 */
[----:B------:R-:W-:Y:S02]  /*0b20*/  FSETP.NAN.AND P1, PT, R10, R10, PT ;  /* 0x0000000a0a00720b */ /* 0x000fe40003f28000 */
[----:B------:R-:W-:Y:S02]  /*0b30*/  @P3 SEL R4, R4, 0x40c00000, P6 ;  /* 0x40c0000004043807 */ /* 0x000fe40003000000 */
[----:B------:R-:W-:-:S02]  /*0b40*/  @P5 SEL R10, R10, 0x40c00000, P1 ;  /* 0x40c000000a0a5807 */ /* 0x000fc40000800000 */
[----:B------:R-:W-:Y:S02]  /*0b50*/  FSETP.NAN.AND P6, PT, R9, R9, PT ;  /* 0x000000090900720b */ /* 0x000fe40003fc8000 */
[C---:B------:R-:W-:Y:S02]  /*0b60*/  FSETP.NAN.AND P3, PT, R8.reuse, R8, PT ;  /* 0x000000080800720b */ /* 0x040fe40003f68000 */
[----:B------:R-:W-:Y:S02]  /*0b70*/  FSETP.NAN.AND P1, PT, R11, R11, PT ;  /* 0x0000000b0b00720b */ /* 0x000fe40003f28000 */
[----:B------:R-:W-:Y:S02]  /*0b80*/  @P4 SEL R9, R9, 0x40c00000, P6 ;  /* 0x40c0000009094807 */ /* 0x000fe40003000000 */
[----:B------:R-:W-:Y:S02]  /*0b90*/  @P2 SEL R8, R8, 0x40c00000, P3 ;  /* 0x40c0000008082807 */ /* 0x000fe40001800000 */
[----:B------:R-:W-:Y:S01]  /*0ba0*/  @P0 SEL R11, R11, 0x40c00000, P1 ;  /* 0x40c000000b0b0807 */ /* 0x000fe20000800000 */
[----:B------:R-:W-:Y:S04]  /*0bb0*/  STG.E.128 desc[UR4][R2.64], R4 ;  /* 0x0000000402007986 */ /* 0x000fe8000c101d04 */
[----:B------:R-:W-:Y:S01]  /*0bc0*/  STG.E.128 desc[UR4][R2.64+0x800], R8 ;  /* 0x0008000802007986 */ /* 0x000fe2000c101d04 */
[----:B------:R-:W-:Y:S05]  /*0bd0*/  EXIT ;  /* 0x000000000000794d */ /* 0x000fea0003800000 */
.L_x_0:
[----:B------:R-:W-:-:S00]  /*0be0*/  BRA `(.L_x_0) ;  /* 0xfffffffc00fc7947 */ /* 0x000fc0000383ffff */
[----:B------:R-:W-:-:S00]  /*0bf0*/  NOP ;  /* 0x0000000000007918 */ /* 0x000fc00000000000 */
        /* <DEDUP_REMOVED lines=8> */
.L_x_1:


//--------------------- .nv.global.init           --------------------------
	.section	.nv.global.init,"aw",@progbits
.nv.global.init:
	.type		_$_str,@object
	.size		_$_str,(_$_str_$_2 - _$_str)
_$_str:
        /*0000*/ 	.byte	0x5f, 0x5f, 0x43, 0x55, 0x44, 0x41, 0x5f, 0x46, 0x54, 0x5a, 0x00
	.type		_$_str_$_2,@object
	.size		_$_str_$_2,(.L_1 - _$_str_$_2)
_$_str_$_2:
        /*000b*/ 	.byte	0x5f, 0x5f, 0x43, 0x55, 0x44, 0x41, 0x5f, 0x50, 0x52, 0x45, 0x43, 0x5f, 0x53, 0x51, 0x52, 0x54
        /*001b*/ 	.byte	0x00
.L_1:


//--------------------- .nv.constant0.triton_poi_fused__native_batch_norm_legit_no_training_hardtanh_9 --------------------------
	.section	.nv.constant0.triton_poi_fused__native_batch_norm_legit_no_training_hardtanh_9,"a",@progbits
	.sectionflags	@""
	.align	4
.nv.constant0.triton_poi_fused__native_batch_norm_legit_no_training_hardtanh_9:
	.zero		580
